//
// Generated by NVIDIA NVVM Compiler
//
// Compiler Build ID: CL-36424714
// Cuda compilation tools, release 13.0, V13.0.88
// Based on NVVM 20.0.0
//

.version 9.0
.target sm_100
.address_size 64

	// .globl	_Z14blockTransposePfS_ii
.extern .func  (.param .b32 func_retval0) vprintf
(
	.param .b64 vprintf_param_0,
	.param .b64 vprintf_param_1
)
;
.global .align 1 .b8 $str[47] = {84, 104, 114, 101, 97, 100, 32, 40, 37, 100, 44, 32, 37, 100, 41, 32, 99, 111, 112, 121, 105, 110, 103, 32, 65, 91, 37, 100, 93, 32, 61, 32, 37, 46, 50, 102, 32, 116, 111, 32, 66, 91, 37, 100, 93, 10};

.visible .entry _Z14blockTransposePfS_ii(
	.param .u64 .ptr .align 1 _Z14blockTransposePfS_ii_param_0,
	.param .u64 .ptr .align 1 _Z14blockTransposePfS_ii_param_1,
	.param .u32 _Z14blockTransposePfS_ii_param_2,
	.param .u32 _Z14blockTransposePfS_ii_param_3
)
{
	.local .align 8 .b8 	__local_depot0[32];
	.reg .b64 	%SP;
	.reg .b64 	%SPL;
	.reg .pred 	%p<4>;
	.reg .b32 	%r<15>;
	.reg .b32 	%f<3>;
	.reg .b64 	%rd<13>;
	.reg .b64 	%fd<2>;

	mov.u64 	%SPL, __local_depot0;
	cvta.local.u64 	%SP, %SPL;
	ld.param.u64 	%rd1, [_Z14blockTransposePfS_ii_param_0];
	ld.param.u64 	%rd2, [_Z14blockTransposePfS_ii_param_1];
	ld.param.u32 	%r3, [_Z14blockTransposePfS_ii_param_2];
	ld.param.u32 	%r4, [_Z14blockTransposePfS_ii_param_3];
	mov.u32 	%r5, %tid.x;
	mov.u32 	%r6, %tid.y;
	mov.u32 	%r7, %ctaid.x;
	mov.u32 	%r8, %ctaid.y;
	mov.u32 	%r9, %ntid.y;
	mad.lo.s32 	%r1, %r8, %r9, %r6;
	mov.u32 	%r10, %ntid.x;
	mad.lo.s32 	%r2, %r7, %r10, %r5;
	setp.ge.s32 	%p1, %r1, %r4;
	setp.ge.s32 	%p2, %r2, %r3;
	or.pred  	%p3, %p2, %p1;
	@%p3 bra 	$L__BB0_2;
	add.u64 	%rd3, %SP, 0;
	add.u64 	%rd4, %SPL, 0;
	cvta.to.global.u64 	%rd5, %rd1;
	cvta.to.global.u64 	%rd6, %rd2;
	mad.lo.s32 	%r11, %r3, %r1, %r2;
	mad.lo.s32 	%r12, %r4, %r2, %r1;
	mul.wide.s32 	%rd7, %r11, 4;
	add.s64 	%rd8, %rd5, %rd7;
	ld.global.f32 	%f1, [%rd8];
	cvt.f64.f32 	%fd1, %f1;
	st.local.v2.u32 	[%rd4], {%r1, %r2};
	st.local.u32 	[%rd4+8], %r11;
	st.local.f64 	[%rd4+16], %fd1;
	st.local.u32 	[%rd4+24], %r12;
	mov.u64 	%rd9, $str;
	cvta.global.u64 	%rd10, %rd9;
	{ // callseq 0, 0
	.param .b64 param0;
	st.param.b64 	[param0], %rd10;
	.param .b64 param1;
	st.param.b64 	[param1], %rd3;
	.param .b32 retval0;
	call.uni (retval0), 
	vprintf, 
	(
	param0, 
	param1
	);
	ld.param.b32 	%r13, [retval0];
	} // callseq 0
	ld.global.f32 	%f2, [%rd8];
	mul.wide.s32 	%rd11, %r12, 4;
	add.s64 	%rd12, %rd6, %rd11;
	st.global.f32 	[%rd12], %f2;
$L__BB0_2:
	ret;

}


// ===== COMPILED SASS (sm_100) =====

	.target	sm_100

	.elftype	@"ET_EXEC"


//--------------------- .note.nv.tkinfo           --------------------------
	.section	.note.nv.tkinfo,"",@"SHT_NOTE"
	.sectionflags	@"SHF_NOTE_NV_TKINFO"
	.tkinfo
        /*0018*/ 	.word	0x00000002
        /*0030*/ 	.string	""
        /*0030*/ 	.string	"ptxas"
        /*0030*/ 	.string	"Cuda compilation tools, release 13.0, V13.0.88"
        /*0030*/ 	.string	"Build cuda_13.0.r13.0/compiler.36424714_0"
        /*0030*/ 	.string	"-arch sm_100 -m 64 "



//--------------------- .note.nv.cuinfo           --------------------------
	.section	.note.nv.cuinfo,"",@"SHT_NOTE"
	.sectionflags	@"SHF_NOTE_NV_CUINFO"
        /*0018*/ 	.short	0x0002
        /*001a*/ 	.short	0x0064
        /*001c*/ 	.short	0x0082
	.zero		2


//--------------------- .nv.info                  --------------------------
	.section	.nv.info,"",@"SHT_CUDA_INFO"
	.align	4


	//----- nvinfo : EIATTR_REGCOUNT
	.align		4
        /*0000*/ 	.byte	0x04, 0x2f
        /*0002*/ 	.short	(.L_2 - .L_1)
	.align		4
.L_1:
        /*0004*/ 	.word	index@(_Z14blockTransposePfS_ii)
        /*0008*/ 	.word	0x00000018


	//----- nvinfo : EIATTR_FRAME_SIZE
	.align		4
.L_2:
        /*000c*/ 	.byte	0x04, 0x11
        /*000e*/ 	.short	(.L_4 - .L_3)
	.align		4
.L_3:
        /*0010*/ 	.word	index@(_Z14blockTransposePfS_ii)
        /*0014*/ 	.word	0x00000020


	//----- nvinfo : EIATTR_MIN_STACK_SIZE
	.align		4
.L_4:
        /*0018*/ 	.byte	0x04, 0x12
        /*001a*/ 	.short	(.L_6 - .L_5)
	.align		4
.L_5:
        /*001c*/ 	.word	index@(_Z14blockTransposePfS_ii)
        /*0020*/ 	.word	0x00000020
.L_6:


//--------------------- .nv.compat                --------------------------
	.section	.nv.compat,"",@"SHT_CUDA_COMPAT_INFO"
	.align	4
        /*0000*/ 	.byte	0x02, 0x09, 0x00, 0x00, 0x02, 0x02, 0x01, 0x00, 0x02, 0x05, 0x05, 0x00, 0x03, 0x07, 0x01, 0x01
        /*0010*/ 	.byte	0x02, 0x03, 0x00, 0x00, 0x02, 0x06, 0x01, 0x00, 0x04, 0x0b, 0x08, 0x00, 0x09, 0x00, 0x00, 0x00
        /*0020*/ 	.byte	0x00, 0x00, 0x00, 0x00


//--------------------- .nv.info._Z14blockTransposePfS_ii --------------------------
	.section	.nv.info._Z14blockTransposePfS_ii,"",@"SHT_CUDA_INFO"
	.sectionflags	@""
	.align	4


	//----- nvinfo : EIATTR_CUDA_API_VERSION
	.align		4
        /*0000*/ 	.byte	0x04, 0x37
        /*0002*/ 	.short	(.L_8 - .L_7)
.L_7:
        /*0004*/ 	.word	0x00000082


	//----- nvinfo : EIATTR_KPARAM_INFO
	.align		4
.L_8:
        /*0008*/ 	.byte	0x04, 0x17
        /*000a*/ 	.short	(.L_10 - .L_9)
.L_9:
        /*000c*/ 	.word	0x00000000
        /*0010*/ 	.short	0x0003
        /*0012*/ 	.short	0x0014
        /*0014*/ 	.byte	0x00, 0xf0, 0x11, 0x00


	//----- nvinfo : EIATTR_KPARAM_INFO
	.align		4
.L_10:
        /*0018*/ 	.byte	0x04, 0x17
        /*001a*/ 	.short	(.L_12 - .L_11)
.L_11:
        /*001c*/ 	.word	0x00000000
        /*0020*/ 	.short	0x0002
        /*0022*/ 	.short	0x0010
        /*0024*/ 	.byte	0x00, 0xf0, 0x11, 0x00


	//----- nvinfo : EIATTR_KPARAM_INFO
	.align		4
.L_12:
        /*0028*/ 	.byte	0x04, 0x17
        /*002a*/ 	.short	(.L_14 - .L_13)
.L_13:
        /*002c*/ 	.word	0x00000000
        /*0030*/ 	.short	0x0001
        /*0032*/ 	.short	0x0008
        /*0034*/ 	.byte	0x00, 0xf5, 0x21, 0x00


	//----- nvinfo : EIATTR_KPARAM_INFO
	.align		4
.L_14:
        /*0038*/ 	.byte	0x04, 0x17
        /*003a*/ 	.short	(.L_16 - .L_15)
.L_15:
        /*003c*/ 	.word	0x00000000
        /*0040*/ 	.short	0x0000
        /*0042*/ 	.short	0x0000
        /*0044*/ 	.byte	0x00, 0xf5, 0x21, 0x00


	//----- nvinfo : EIATTR_SPARSE_MMA_MASK
	.align		4
.L_16:
        /*0048*/ 	.byte	0x03, 0x50
        /*004a*/ 	.short	0x0000


	//----- nvinfo : EIATTR_MAXREG_COUNT
	.align		4
        /*004c*/ 	.byte	0x03, 0x1b
        /*004e*/ 	.short	0x00ff


	//----- nvinfo : EIATTR_EXTERNS
	.align		4
        /*0050*/ 	.byte	0x04, 0x0f
        /*0052*/ 	.short	(.L_18 - .L_17)


	//   ....[0]....
	.align		4
.L_17:
        /*0054*/ 	.word	index@(vprintf)


	//----- nvinfo : EIATTR_MERCURY_ISA_VERSION
	.align		4
.L_18:
        /*0058*/ 	.byte	0x03, 0x5f
        /*005a*/ 	.short	0x0101


	//----- nvinfo : EIATTR_VRC_CTA_INIT_COUNT
	.align		4
        /*005c*/ 	.byte	0x02, 0x4a
	.zero		1
	.zero		1


	//----- nvinfo : EIATTR_SYSCALL_OFFSETS
	.align		4
        /*0060*/ 	.byte	0x04, 0x46
        /*0062*/ 	.short	(.L_20 - .L_19)


	//   ....[0]....
.L_19:
        /*0064*/ 	.word	0x00000230


	//----- nvinfo : EIATTR_EXIT_INSTR_OFFSETS
	.align		4
.L_20:
        /*0068*/ 	.byte	0x04, 0x1c
        /*006a*/ 	.short	(.L_22 - .L_21)


	//   ....[0]....
.L_21:
        /*006c*/ 	.word	0x00000110


	//   ....[1]....
        /*0070*/ 	.word	0x00000280


	//----- nvinfo : EIATTR_CRS_STACK_SIZE
	.align		4
.L_22:
        /*0074*/ 	.byte	0x04, 0x1e
        /*0076*/ 	.short	(.L_24 - .L_23)
.L_23:
        /*0078*/ 	.word	0x00000000


	//----- nvinfo : EIATTR_CBANK_PARAM_SIZE
	.align		4
.L_24:
        /*007c*/ 	.byte	0x03, 0x19
        /*007e*/ 	.short	0x0018


	//----- nvinfo : EIATTR_PARAM_CBANK
	.align		4
        /*0080*/ 	.byte	0x04, 0x0a
        /*0082*/ 	.short	(.L_26 - .L_25)
	.align		4
.L_25:
        /*0084*/ 	.word	index@(.nv.constant0._Z14blockTransposePfS_ii)
        /*0088*/ 	.short	0x0380
        /*008a*/ 	.short	0x0018


	//----- nvinfo : EIATTR_SW_WAR
	.align		4
.L_26:
        /*008c*/ 	.byte	0x04, 0x36
        /*008e*/ 	.short	(.L_28 - .L_27)
.L_27:
        /*0090*/ 	.word	0x00000008
.L_28:


//--------------------- .nv.callgraph             --------------------------
	.section	.nv.callgraph,"",@"SHT_CUDA_CALLGRAPH"
	.align	4
	.sectionentsize	8
	.align		4
        /*0000*/ 	.word	0x00000000
	.align		4
        /*0004*/ 	.word	0xffffffff
	.align		4
        /*0008*/ 	.word	index@(_Z14blockTransposePfS_ii)
	.align		4
        /*000c*/ 	.word	index@(vprintf)
	.align		4
        /*0010*/ 	.word	0x00000000
	.align		4
        /*0014*/ 	.word	0xfffffffe
	.align		4
        /*0018*/ 	.word	0x00000000
	.align		4
        /*001c*/ 	.word	0xfffffffd
	.align		4
        /*0020*/ 	.word	0x00000000
	.align		4
        /*0024*/ 	.word	0xfffffffc


//--------------------- .nv.constant4             --------------------------
	.section	.nv.constant4,"a",@progbits
	.align	8
	.align		8
.nv.constant4:
        /*0000*/ 	.dword	vprintf
	.align		8
        /*0008*/ 	.dword	$str


//--------------------- .text._Z14blockTransposePfS_ii --------------------------
	.section	.text._Z14blockTransposePfS_ii,"ax",@progbits
	.align	128
        .global         _Z14blockTransposePfS_ii
        .type           _Z14blockTransposePfS_ii,@function
        .size           _Z14blockTransposePfS_ii,(.L_x_2 - _Z14blockTransposePfS_ii)
        .other          _Z14blockTransposePfS_ii,@"STO_CUDA_ENTRY STV_DEFAULT"
_Z14blockTransposePfS_ii:
.text._Z14blockTransposePfS_ii:
[----:B------:R-:W0:Y:S01]  /*0000*/  LDC R1, c[0x0][0x37c] ;  /* 0x0000df00ff017b82 */ /* 0x000e220000000800 */
[----:B------:R-:W1:Y:S01]  /*0010*/  S2R R8, SR_TID.Y ;  /* 0x0000000000087919 */ /* 0x000e620000002200 */
[----:B------:R-:W2:Y:S06]  /*0020*/  LDCU UR5, c[0x0][0x2fc] ;  /* 0x00005f80ff0577ac */ /* 0x000eac0008000800 */
[----:B------:R-:W1:Y:S01]  /*0030*/  S2UR UR7, SR_CTAID.Y ;  /* 0x00000000000779c3 */ /* 0x000e620000002600 */
[----:B0-----:R-:W-:Y:S01]  /*0040*/  IADD3 R1, PT, PT, R1, -0x20, RZ ;  /* 0xffffffe001017810 */ /* 0x001fe20007ffe0ff */
[----:B------:R-:W0:Y:S01]  /*0050*/  S2R R9, SR_TID.X ;  /* 0x0000000000097919 */ /* 0x000e220000002100 */
[----:B------:R-:W3:Y:S01]  /*0060*/  LDCU.64 UR8, c[0x0][0x390] ;  /* 0x00007200ff0877ac */ /* 0x000ee20008000a00 */
[----:B------:R-:W4:Y:S04]  /*0070*/  LDCU UR4, c[0x0][0x2f8] ;  /* 0x00005f00ff0477ac */ /* 0x000f280008000800 */
[----:B------:R-:W1:Y:S08]  /*0080*/  LDC R3, c[0x0][0x364] ;  /* 0x0000d900ff037b82 */ /* 0x000e700000000800 */
[----:B------:R-:W0:Y:S08]  /*0090*/  S2UR UR6, SR_CTAID.X ;  /* 0x00000000000679c3 */ /* 0x000e300000002500 */
[----:B------:R-:W0:Y:S01]  /*00a0*/  LDC R0, c[0x0][0x360] ;  /* 0x0000d800ff007b82 */ /* 0x000e220000000800 */
[----:B----4-:R-:W-:-:S04]  /*00b0*/  IADD3 R6, P1, PT, R1, UR4, RZ ;  /* 0x0000000401067c10 */ /* 0x010fc8000ff3e0ff */
[----:B--2---:R-:W-:Y:S01]  /*00c0*/  IADD3.X R7, PT, PT, RZ, UR5, RZ, P1, !PT ;  /* 0x00000005ff077c10 */ /* 0x004fe20008ffe4ff */
[----:B-1----:R-:W-:-:S05]  /*00d0*/  IMAD R8, R3, UR7, R8 ;  /* 0x0000000703087c24 */ /* 0x002fca000f8e0208 */
[----:B---3--:R-:W-:Y:S01]  /*00e0*/  ISETP.GE.AND P0, PT, R8, UR9, PT ;  /* 0x0000000908007c0c */ /* 0x008fe2000bf06270 */
[----:B0-----:R-:W-:-:S05]  /*00f0*/  IMAD R9, R0, UR6, R9 ;  /* 0x0000000600097c24 */ /* 0x001fca000f8e0209 */
[----:B------:R-:W-:-:S13]  /*0100*/  ISETP.GE.OR P0, PT, R9, UR8, P0 ;  /* 0x0000000809007c0c */ /* 0x000fda0008706670 */
[----:B------:R-:W-:Y:S05]  /*0110*/  @P0 EXIT ;  /* 0x000000000000094d */ /* 0x000fea0003800000 */
[----:B------:R-:W0:Y:S01]  /*0120*/  LDC.64 R16, c[0x0][0x380] ;  /* 0x0000e000ff107b82 */ /* 0x000e220000000a00 */
[----:B------:R-:W1:Y:S01]  /*0130*/  LDCU.64 UR36, c[0x0][0x358] ;  /* 0x00006b00ff2477ac */ /* 0x000e620008000a00 */
[----:B------:R-:W-:Y:S01]  /*0140*/  IMAD R0, R8, UR8, R9 ;  /* 0x0000000808007c24 */ /* 0x000fe2000f8e0209 */
[----:B------:R-:W-:Y:S01]  /*0150*/  MOV R12, 0x0 ;  /* 0x00000000000c7802 */ /* 0x000fe20000000f00 */
[----:B------:R-:W-:Y:S01]  /*0160*/  IMAD R2, R9, UR9, R8 ;  /* 0x0000000909027c24 */ /* 0x000fe2000f8e0208 */
[----:B------:R2:W-:Y:S01]  /*0170*/  STL.64 [R1], R8 ;  /* 0x0000000801007387 */ /* 0x0005e20000100a00 */
[----:B------:R-:W3:Y:S01]  /*0180*/  LDCU.64 UR4, c[0x4][0x8] ;  /* 0x01000100ff0477ac */ /* 0x000ee20008000a00 */
[----:B0-----:R-:W-:-:S05]  /*0190*/  IMAD.WIDE R16, R0, 0x4, R16 ;  /* 0x0000000400107825 */ /* 0x001fca00078e0210 */
[----:B-1----:R-:W4:Y:S01]  /*01a0*/  LDG.E R3, desc[UR36][R16.64] ;  /* 0x0000002410037981 */ /* 0x002f22000c1e1900 */
[----:B------:R-:W0:Y:S01]  /*01b0*/  LDC.64 R12, c[0x4][R12] ;  /* 0x010000000c0c7b82 */ /* 0x000e220000000a00 */
[----:B---3--:R-:W-:Y:S02]  /*01c0*/  MOV R4, UR4 ;  /* 0x0000000400047c02 */ /* 0x008fe40008000f00 */
[----:B------:R2:W-:Y:S01]  /*01d0*/  STL [R1+0x8], R0 ;  /* 0x0000080001007387 */ /* 0x0005e20000100800 */
[----:B------:R-:W-:-:S03]  /*01e0*/  MOV R5, UR5 ;  /* 0x0000000500057c02 */ /* 0x000fc60008000f00 */
[----:B------:R2:W-:Y:S01]  /*01f0*/  STL [R1+0x18], R2 ;  /* 0x0000180201007387 */ /* 0x0005e20000100800 */
[----:B----4-:R-:W1:Y:S03]  /*0200*/  F2F.F64.F32 R10, R3 ;  /* 0x00000003000a7310 */ /* 0x010e660000201800 */
[----:B01----:R2:W-:Y:S02]  /*0210*/  STL.64 [R1+0x10], R10 ;  /* 0x0000100a01007387 */ /* 0x0035e40000100a00 */
[----:B------:R-:W-:-:S07]  /*0220*/  LEPC R20, `(.L_x_0) ;  /* 0x000000001014794e */ /* 0x000fce0000000000 */
[----:B--2---:R-:W-:Y:S05]  /*0230*/  CALL.ABS.NOINC R12 ;  /* 0x000000000c007343 */ /* 0x004fea0003c00000 */
.L_x_0:
[----:B------:R-:W2:Y:S01]  /*0240*/  LDG.E R17, desc[UR36][R16.64] ;  /* 0x0000002410117981 */ /* 0x000ea2000c1e1900 */
[----:B------:R-:W0:Y:S02]  /*0250*/  LDC.64 R4, c[0x0][0x388] ;  /* 0x0000e200ff047b82 */ /* 0x000e240000000a00 */
[----:B0-----:R-:W-:-:S05]  /*0260*/  IMAD.WIDE R2, R2, 0x4, R4 ;  /* 0x0000000402027825 */ /* 0x001fca00078e0204 */
[----:B--2---:R-:W-:Y:S01]  /*0270*/  STG.E desc[UR36][R2.64], R17 ;  /* 0x0000001102007986 */ /* 0x004fe2000c101924 */
[----:B------:R-:W-:Y:S05]  /*0280*/  EXIT ;  /* 0x000000000000794d */ /* 0x000fea0003800000 */
.L_x_1:
[----:B------:R-:W-:-:S00]  /*0290*/  BRA `(.L_x_1) ;  /* 0xfffffffc00fc7947 */ /* 0x000fc0000383ffff */
[----:B------:R-:W-:-:S00]  /*02a0*/  NOP ;  /* 0x0000000000007918 */ /* 0x000fc00000000000 */
        /* <DEDUP_REMOVED lines=13> */
.L_x_2:


//--------------------- .nv.global.init           --------------------------
	.section	.nv.global.init,"aw",@progbits
.nv.global.init:
	.type		$str,@object
	.size		$str,(.L_0 - $str)
$str:
        /*0000*/ 	.byte	0x54, 0x68, 0x72, 0x65, 0x61, 0x64, 0x20, 0x28, 0x25, 0x64, 0x2c, 0x20, 0x25, 0x64, 0x29, 0x20
        /*0010*/ 	.byte	0x63, 0x6f, 0x70, 0x79, 0x69, 0x6e, 0x67, 0x20, 0x41, 0x5b, 0x25, 0x64, 0x5d, 0x20, 0x3d, 0x20
        /*0020*/ 	.byte	0x25, 0x2e, 0x32, 0x66, 0x20, 0x74, 0x6f, 0x20, 0x42, 0x5b, 0x25, 0x64, 0x5d, 0x0a, 0x00
.L_0:


//--------------------- .nv.shared.reserved.0     --------------------------
	.section	.nv.shared.reserved.0,"aw",@nobits
	.weak		__nv_reservedSMEM_offset_0_alias
	.size		__nv_reservedSMEM_offset_0_alias, 0, 64
	.other		__nv_reservedSMEM_offset_0_alias,@"STO_CUDA_RESERVED_SHARED STV_DEFAULT"
__nv_reservedSMEM_offset_0_alias:
	.zero		0
	.zero		64


//--------------------- .nv.constant0._Z14blockTransposePfS_ii --------------------------
	.section	.nv.constant0._Z14blockTransposePfS_ii,"a",@progbits
	.sectionflags	@""
	.align	4
.nv.constant0._Z14blockTransposePfS_ii:
	.zero		920


//--------------------- SYMBOLS --------------------------

	.type		.nv.reservedSmem.offset0,@object
	.size		.nv.reservedSmem.offset0,0x4
	.type		vprintf,@function
